//
// Generated by NVIDIA NVVM Compiler
//
// Compiler Build ID: CL-36424714
// Cuda compilation tools, release 13.0, V13.0.88
// Based on NVVM 20.0.0
//

.version 9.0
.target sm_100
.address_size 64

	// .globl	_Z3incPi

.visible .entry _Z3incPi(
	.param .u64 .ptr .align 1 _Z3incPi_param_0
)
{
	.reg .pred 	%p<2>;
	.reg .b32 	%r<4>;
	.reg .b64 	%rd<5>;

	ld.param.u64 	%rd1, [_Z3incPi_param_0];
	mov.u32 	%r1, %ctaid.x;
	setp.gt.u32 	%p1, %r1, 2;
	@%p1 bra 	$L__BB0_2;
	cvta.to.global.u64 	%rd2, %rd1;
	mul.wide.u32 	%rd3, %r1, 4;
	add.s64 	%rd4, %rd2, %rd3;
	ld.global.u32 	%r2, [%rd4];
	add.s32 	%r3, %r2, 1;
	st.global.u32 	[%rd4], %r3;
$L__BB0_2:
	ret;

}


// ===== COMPILED SASS (sm_100) =====

	.target	sm_100

	.elftype	@"ET_EXEC"


//--------------------- .note.nv.tkinfo           --------------------------
	.section	.note.nv.tkinfo,"",@"SHT_NOTE"
	.sectionflags	@"SHF_NOTE_NV_TKINFO"
	.tkinfo
        /*0018*/ 	.word	0x00000002
        /*0030*/ 	.string	""
        /*0030*/ 	.string	"ptxas"
        /*0030*/ 	.string	"Cuda compilation tools, release 13.0, V13.0.88"
        /*0030*/ 	.string	"Build cuda_13.0.r13.0/compiler.36424714_0"
        /*0030*/ 	.string	"-arch sm_100 -m 64 "



//--------------------- .note.nv.cuinfo           --------------------------
	.section	.note.nv.cuinfo,"",@"SHT_NOTE"
	.sectionflags	@"SHF_NOTE_NV_CUINFO"
        /*0018*/ 	.short	0x0002
        /*001a*/ 	.short	0x0064
        /*001c*/ 	.short	0x0082
	.zero		2


//--------------------- .nv.info                  --------------------------
	.section	.nv.info,"",@"SHT_CUDA_INFO"
	.align	4


	//----- nvinfo : EIATTR_REGCOUNT
	.align		4
        /*0000*/ 	.byte	0x04, 0x2f
        /*0002*/ 	.short	(.L_1 - .L_0)
	.align		4
.L_0:
        /*0004*/ 	.word	index@(_Z3incPi)
        /*0008*/ 	.word	0x00000008


	//----- nvinfo : EIATTR_FRAME_SIZE
	.align		4
.L_1:
        /*000c*/ 	.byte	0x04, 0x11
        /*000e*/ 	.short	(.L_3 - .L_2)
	.align		4
.L_2:
        /*0010*/ 	.word	index@(_Z3incPi)
        /*0014*/ 	.word	0x00000000


	//----- nvinfo : EIATTR_MIN_STACK_SIZE
	.align		4
.L_3:
        /*0018*/ 	.byte	0x04, 0x12
        /*001a*/ 	.short	(.L_5 - .L_4)
	.align		4
.L_4:
        /*001c*/ 	.word	index@(_Z3incPi)
        /*0020*/ 	.word	0x00000000
.L_5:


//--------------------- .nv.compat                --------------------------
	.section	.nv.compat,"",@"SHT_CUDA_COMPAT_INFO"
	.align	4
        /*0000*/ 	.byte	0x02, 0x09, 0x00, 0x00, 0x02, 0x02, 0x01, 0x00, 0x02, 0x05, 0x05, 0x00, 0x03, 0x07, 0x01, 0x01
        /*0010*/ 	.byte	0x02, 0x03, 0x00, 0x00, 0x02, 0x06, 0x01, 0x00, 0x04, 0x0b, 0x08, 0x00, 0x09, 0x00, 0x00, 0x00
        /*0020*/ 	.byte	0x00, 0x00, 0x00, 0x00


//--------------------- .nv.info._Z3incPi         --------------------------
	.section	.nv.info._Z3incPi,"",@"SHT_CUDA_INFO"
	.sectionflags	@""
	.align	4


	//----- nvinfo : EIATTR_CUDA_API_VERSION
	.align		4
        /*0000*/ 	.byte	0x04, 0x37
        /*0002*/ 	.short	(.L_7 - .L_6)
.L_6:
        /*0004*/ 	.word	0x00000082


	//----- nvinfo : EIATTR_KPARAM_INFO
	.align		4
.L_7:
        /*0008*/ 	.byte	0x04, 0x17
        /*000a*/ 	.short	(.L_9 - .L_8)
.L_8:
        /*000c*/ 	.word	0x00000000
        /*0010*/ 	.short	0x0000
        /*0012*/ 	.short	0x0000
        /*0014*/ 	.byte	0x00, 0xf5, 0x21, 0x00


	//----- nvinfo : EIATTR_SPARSE_MMA_MASK
	.align		4
.L_9:
        /*0018*/ 	.byte	0x03, 0x50
        /*001a*/ 	.short	0x0000


	//----- nvinfo : EIATTR_MAXREG_COUNT
	.align		4
        /*001c*/ 	.byte	0x03, 0x1b
        /*001e*/ 	.short	0x00ff


	//----- nvinfo : EIATTR_MERCURY_ISA_VERSION
	.align		4
        /*0020*/ 	.byte	0x03, 0x5f
        /*0022*/ 	.short	0x0101


	//----- nvinfo : EIATTR_VRC_CTA_INIT_COUNT
	.align		4
        /*0024*/ 	.byte	0x02, 0x4a
	.zero		1
	.zero		1


	//----- nvinfo : EIATTR_EXIT_INSTR_OFFSETS
	.align		4
        /*0028*/ 	.byte	0x04, 0x1c
        /*002a*/ 	.short	(.L_11 - .L_10)


	//   ....[0]....
.L_10:
        /*002c*/ 	.word	0x00000030


	//   ....[1]....
        /*0030*/ 	.word	0x000000a0


	//----- nvinfo : EIATTR_CBANK_PARAM_SIZE
	.align		4
.L_11:
        /*0034*/ 	.byte	0x03, 0x19
        /*0036*/ 	.short	0x0008


	//----- nvinfo : EIATTR_PARAM_CBANK
	.align		4
        /*0038*/ 	.byte	0x04, 0x0a
        /*003a*/ 	.short	(.L_13 - .L_12)
	.align		4
.L_12:
        /*003c*/ 	.word	index@(.nv.constant0._Z3incPi)
        /*0040*/ 	.short	0x0380
        /*0042*/ 	.short	0x0008


	//----- nvinfo : EIATTR_SW_WAR
	.align		4
.L_13:
        /*0044*/ 	.byte	0x04, 0x36
        /*0046*/ 	.short	(.L_15 - .L_14)
.L_14:
        /*0048*/ 	.word	0x00000008
.L_15:


//--------------------- .nv.callgraph             --------------------------
	.section	.nv.callgraph,"",@"SHT_CUDA_CALLGRAPH"
	.align	4
	.sectionentsize	8
	.align		4
        /*0000*/ 	.word	0x00000000
	.align		4
        /*0004*/ 	.word	0xffffffff
	.align		4
        /*0008*/ 	.word	0x00000000
	.align		4
        /*000c*/ 	.word	0xfffffffe
	.align		4
        /*0010*/ 	.word	0x00000000
	.align		4
        /*0014*/ 	.word	0xfffffffd
	.align		4
        /*0018*/ 	.word	0x00000000
	.align		4
        /*001c*/ 	.word	0xfffffffc


//--------------------- .text._Z3incPi            --------------------------
	.section	.text._Z3incPi,"ax",@progbits
	.align	128
        .global         _Z3incPi
        .type           _Z3incPi,@function
        .size           _Z3incPi,(.L_x_1 - _Z3incPi)
        .other          _Z3incPi,@"STO_CUDA_ENTRY STV_DEFAULT"
_Z3incPi:
.text._Z3incPi:
[----:B------:R-:W-:Y:S01]  /*0000*/  LDC R1, c[0x0][0x37c] ;  /* 0x0000df00ff017b82 */ /* 0x000fe20000000800 */
[----:B------:R-:W0:Y:S02]  /*0010*/  S2R R5, SR_CTAID.X ;  /* 0x0000000000057919 */ /* 0x000e240000002500 */
[----:B0-----:R-:W-:-:S13]  /*0020*/  ISETP.GT.U32.AND P0, PT, R5, 0x2, PT ;  /* 0x000000020500780c */ /* 0x001fda0003f04070 */
[----:B------:R-:W-:Y:S05]  /*0030*/  @P0 EXIT ;  /* 0x000000000000094d */ /* 0x000fea0003800000 */
[----:B------:R-:W0:Y:S01]  /*0040*/  LDC.64 R2, c[0x0][0x380] ;  /* 0x0000e000ff027b82 */ /* 0x000e220000000a00 */
[----:B------:R-:W1:Y:S01]  /*0050*/  LDCU.64 UR4, c[0x0][0x358] ;  /* 0x00006b00ff0477ac */ /* 0x000e620008000a00 */
[----:B0-----:R-:W-:-:S05]  /*0060*/  IMAD.WIDE.U32 R2, R5, 0x4, R2 ;  /* 0x0000000405027825 */ /* 0x001fca00078e0002 */
[----:B-1----:R-:W2:Y:S02]  /*0070*/  LDG.E R0, desc[UR4][R2.64] ;  /* 0x0000000402007981 */ /* 0x002ea4000c1e1900 */
[----:B--2---:R-:W-:-:S05]  /*0080*/  IADD3 R5, PT, PT, R0, 0x1, RZ ;  /* 0x0000000100057810 */ /* 0x004fca0007ffe0ff */
[----:B------:R-:W-:Y:S01]  /*0090*/  STG.E desc[UR4][R2.64], R5 ;  /* 0x0000000502007986 */ /* 0x000fe2000c101904 */
[----:B------:R-:W-:Y:S05]  /*00a0*/  EXIT ;  /* 0x000000000000794d */ /* 0x000fea0003800000 */
.L_x_0:
[----:B------:R-:W-:-:S00]  /*00b0*/  BRA `(.L_x_0) ;  /* 0xfffffffc00fc7947 */ /* 0x000fc0000383ffff */
[----:B------:R-:W-:-:S00]  /*00c0*/  NOP ;  /* 0x0000000000007918 */ /* 0x000fc00000000000 */
        /* <DEDUP_REMOVED lines=11> */
.L_x_1:


//--------------------- .nv.shared.reserved.0     --------------------------
	.section	.nv.shared.reserved.0,"aw",@nobits
	.weak		__nv_reservedSMEM_offset_0_alias
	.size		__nv_reservedSMEM_offset_0_alias, 0, 64
	.other		__nv_reservedSMEM_offset_0_alias,@"STO_CUDA_RESERVED_SHARED STV_DEFAULT"
__nv_reservedSMEM_offset_0_alias:
	.zero		0
	.zero		64


//--------------------- .nv.constant0._Z3incPi    --------------------------
	.section	.nv.constant0._Z3incPi,"a",@progbits
	.sectionflags	@""
	.align	4
.nv.constant0._Z3incPi:
	.zero		904


//--------------------- SYMBOLS --------------------------

	.type		.nv.reservedSmem.offset0,@object
	.size		.nv.reservedSmem.offset0,0x4
